	.headerflags	@"EF_CUDA_TEXMODE_UNIFIED EF_CUDA_64BIT_ADDRESS EF_CUDA_ACCELERATORS EF_CUDA_SM90 EF_CUDA_VIRTUAL_SM(EF_CUDA_SM90)"
	.elftype	@"ET_EXEC"


//--------------------- .nv.info                  --------------------------
	.section	.nv.info,"",@"SHT_CUDA_INFO"
	.align	4


	//----- nvinfo : EIATTR_REGCOUNT
	.align		4
        /*0000*/ 	.byte	0x04, 0x2f
        /*0002*/ 	.short	(.L_3 - .L_2)
	.align		4
.L_2:
        /*0004*/ 	.word	index@(triton_poi_fused__native_batch_norm_legit_no_training_add_relu_27)
        /*0008*/ 	.word	0x0000002c


	//----- nvinfo : EIATTR_MIN_STACK_SIZE
	.align		4
.L_3:
        /*000c*/ 	.byte	0x04, 0x12
        /*000e*/ 	.short	(.L_5 - .L_4)
	.align		4
.L_4:
        /*0010*/ 	.word	index@(triton_poi_fused__native_batch_norm_legit_no_training_add_relu_27)
        /*0014*/ 	.word	0x00000000


	//----- nvinfo : EIATTR_FRAME_SIZE
	.align		4
.L_5:
        /*0018*/ 	.byte	0x04, 0x11
        /*001a*/ 	.short	(.L_7 - .L_6)
	.align		4
.L_6:
        /*001c*/ 	.word	index@(triton_poi_fused__native_batch_norm_legit_no_training_add_relu_27)
        /*0020*/ 	.word	0x00000000


	//----- nvinfo : EIATTR_MIN_STACK_SIZE
	.align		4
.L_7:
        /*0024*/ 	.byte	0x04, 0x12
        /*0026*/ 	.short	(.L_9 - .L_8)
	.align		4
.L_8:
        /*0028*/ 	.word	index@(triton_poi_fused__native_batch_norm_legit_no_training_add_relu_27)
        /*002c*/ 	.word	0x00000000
.L_9:


//--------------------- .nv.info.triton_poi_fused__native_batch_norm_legit_no_training_add_relu_27 --------------------------
	.section	.nv.info.triton_poi_fused__native_batch_norm_legit_no_training_add_relu_27,"",@"SHT_CUDA_INFO"
	.sectionflags	@""
	.align	4


	//----- nvinfo : EIATTR_CUDA_API_VERSION
	.align		4
        /*0000*/ 	.byte	0x04, 0x37
        /*0002*/ 	.short	(.L_11 - .L_10)
.L_10:
        /*0004*/ 	.word	0x0000007c


	//----- nvinfo : EIATTR_KPARAM_INFO
	.align		4
.L_11:
        /*0008*/ 	.byte	0x04, 0x17
        /*000a*/ 	.short	(.L_13 - .L_12)
.L_12:
        /*000c*/ 	.word	0x00000000
        /*0010*/ 	.short	0x0009
        /*0012*/ 	.short	0x0044
        /*0014*/ 	.byte	0x00, 0xf0, 0x11, 0x00


	//----- nvinfo : EIATTR_KPARAM_INFO
	.align		4
.L_13:
        /*0018*/ 	.byte	0x04, 0x17
        /*001a*/ 	.short	(.L_15 - .L_14)
.L_14:
        /*001c*/ 	.word	0x00000000
        /*0020*/ 	.short	0x0008
        /*0022*/ 	.short	0x0040
        /*0024*/ 	.byte	0x00, 0xf0, 0x11, 0x00


	//----- nvinfo : EIATTR_KPARAM_INFO
	.align		4
.L_15:
        /*0028*/ 	.byte	0x04, 0x17
        /*002a*/ 	.short	(.L_17 - .L_16)
.L_16:
        /*002c*/ 	.word	0x00000000
        /*0030*/ 	.short	0x0007
        /*0032*/ 	.short	0x0038
        /*0034*/ 	.byte	0x00, 0xf4, 0x21, 0x00


	//----- nvinfo : EIATTR_KPARAM_INFO
	.align		4
.L_17:
        /*0038*/ 	.byte	0x04, 0x17
        /*003a*/ 	.short	(.L_19 - .L_18)
.L_18:
        /*003c*/ 	.word	0x00000000
        /*0040*/ 	.short	0x0006
        /*0042*/ 	.short	0x0030
        /*0044*/ 	.byte	0x00, 0xf4, 0x21, 0x00


	//----- nvinfo : EIATTR_KPARAM_INFO
	.align		4
.L_19:
        /*0048*/ 	.byte	0x04, 0x17
        /*004a*/ 	.short	(.L_21 - .L_20)
.L_20:
        /*004c*/ 	.word	0x00000000
        /*0050*/ 	.short	0x0005
        /*0052*/ 	.short	0x0028
        /*0054*/ 	.byte	0x00, 0xf4, 0x21, 0x00


	//----- nvinfo : EIATTR_KPARAM_INFO
	.align		4
.L_21:
        /*0058*/ 	.byte	0x04, 0x17
        /*005a*/ 	.short	(.L_23 - .L_22)
.L_22:
        /*005c*/ 	.word	0x00000000
        /*0060*/ 	.short	0x0004
        /*0062*/ 	.short	0x0020
        /*0064*/ 	.byte	0x00, 0xf4, 0x21, 0x00


	//----- nvinfo : EIATTR_KPARAM_INFO
	.align		4
.L_23:
        /*0068*/ 	.byte	0x04, 0x17
        /*006a*/ 	.short	(.L_25 - .L_24)
.L_24:
        /*006c*/ 	.word	0x00000000
        /*0070*/ 	.short	0x0003
        /*0072*/ 	.short	0x0018
        /*0074*/ 	.byte	0x00, 0xf4, 0x21, 0x00


	//----- nvinfo : EIATTR_KPARAM_INFO
	.align		4
.L_25:
        /*0078*/ 	.byte	0x04, 0x17
        /*007a*/ 	.short	(.L_27 - .L_26)
.L_26:
        /*007c*/ 	.word	0x00000000
        /*0080*/ 	.short	0x0002
        /*0082*/ 	.short	0x0010
        /*0084*/ 	.byte	0x00, 0xf4, 0x21, 0x00


	//----- nvinfo : EIATTR_KPARAM_INFO
	.align		4
.L_27:
        /*0088*/ 	.byte	0x04, 0x17
        /*008a*/ 	.short	(.L_29 - .L_28)
.L_28:
        /*008c*/ 	.word	0x00000000
        /*0090*/ 	.short	0x0001
        /*0092*/ 	.short	0x0008
        /*0094*/ 	.byte	0x00, 0xf4, 0x21, 0x00


	//----- nvinfo : EIATTR_KPARAM_INFO
	.align		4
.L_29:
        /*0098*/ 	.byte	0x04, 0x17
        /*009a*/ 	.short	(.L_31 - .L_30)
.L_30:
        /*009c*/ 	.word	0x00000000
        /*00a0*/ 	.short	0x0000
        /*00a2*/ 	.short	0x0000
        /*00a4*/ 	.byte	0x00, 0xf4, 0x21, 0x00


	//----- nvinfo : EIATTR_SPARSE_MMA_MASK
	.align		4
.L_31:
        /*00a8*/ 	.byte	0x03, 0x50
        /*00aa*/ 	.short	0x0000


	//----- nvinfo : EIATTR_MAXREG_COUNT
	.align		4
        /*00ac*/ 	.byte	0x03, 0x1b
        /*00ae*/ 	.short	0x00ff


	//----- nvinfo : EIATTR_EXIT_INSTR_OFFSETS
	.align		4
        /*00b0*/ 	.byte	0x04, 0x1c
        /*00b2*/ 	.short	(.L_33 - .L_32)


	//   ....[0]....
.L_32:
        /*00b4*/ 	.word	0x00001370


	//   ....[1]....
        /*00b8*/ 	.word	0x000013b0


	//----- nvinfo : EIATTR_REQNTID
	.align		4
.L_33:
        /*00bc*/ 	.byte	0x04, 0x10
        /*00be*/ 	.short	(.L_35 - .L_34)
.L_34:
        /*00c0*/ 	.word	0x00000080
        /*00c4*/ 	.word	0x00000001
        /*00c8*/ 	.word	0x00000001


	//----- nvinfo : EIATTR_CBANK_PARAM_SIZE
	.align		4
.L_35:
        /*00cc*/ 	.byte	0x03, 0x19
        /*00ce*/ 	.short	0x0048


	//----- nvinfo : EIATTR_PARAM_CBANK
	.align		4
        /*00d0*/ 	.byte	0x04, 0x0a
        /*00d2*/ 	.short	(.L_37 - .L_36)
	.align		4
.L_36:
        /*00d4*/ 	.word	index@(.nv.constant0.triton_poi_fused__native_batch_norm_legit_no_training_add_relu_27)
        /*00d8*/ 	.short	0x0210
        /*00da*/ 	.short	0x0048


	//----- nvinfo : EIATTR_SW_WAR
	.align		4
.L_37:
        /*00dc*/ 	.byte	0x04, 0x36
        /*00de*/ 	.short	(.L_39 - .L_38)
.L_38:
        /*00e0*/ 	.word	0x00000008
.L_39:


//--------------------- .nv.callgraph             --------------------------
	.section	.nv.callgraph,"",@"SHT_CUDA_CALLGRAPH"
	.align	4
	.sectionentsize	8
	.align		4
        /*0000*/ 	.word	0x00000000
	.align		4
        /*0004*/ 	.word	0xffffffff
	.align		4
        /*0008*/ 	.word	0x00000000
	.align		4
        /*000c*/ 	.word	0xfffffffe
	.align		4
        /*0010*/ 	.word	0x00000000
	.align		4
        /*0014*/ 	.word	0xfffffffd
	.align		4
        /*0018*/ 	.word	0x00000000
	.align		4
        /*001c*/ 	.word	0xfffffffc


//--------------------- .nv.constant4             --------------------------
	.section	.nv.constant4,"a",@progbits
	.align	8
	.align		8
.nv.constant4:
        /*0000*/ 	.dword	_$_str
	.align		8
        /*0008*/ 	.dword	_$_str_$_2


//--------------------- .text.triton_poi_fused__native_batch_norm_legit_no_training_add_relu_27 --------------------------
	.section	.text.triton_poi_fused__native_batch_norm_legit_no_training_add_relu_27,"ax",@progbits
	.sectionflags	@"SHF_BARRIERS=1"
	.align	128
        .global         triton_poi_fused__native_batch_norm_legit_no_training_add_relu_27
        .type           triton_poi_fused__native_batch_norm_legit_no_training_add_relu_27,@function
        .size           triton_poi_fused__native_batch_norm_legit_no_training_add_relu_27,(.L_x_1 - triton_poi_fused__native_batch_norm_legit_no_training_add_relu_27)
        .other          triton_poi_fused__native_batch_norm_legit_no_training_add_relu_27,@"STO_CUDA_ENTRY STV_DEFAULT"
triton_poi_fused__native_batch_norm_legit_no_training_add_relu_27:
.text.triton_poi_fused__native_batch_norm_legit_no_training_add_relu_27:
[----:B------:R-:W0:Y:S01]  /*0000*/  LDC R1, c[0x0][0x28] ;  /* 0x00000a00ff017b82 */ /* 0x000e220000000800 */
[----:B------:R-:W1:Y:S07]  /*0010*/  S2R R0, SR_CTAID.Y ;  /* 0x0000000000007919 */ /* 0x000e6e0000002600 */
[----:B------:R-:W2:Y:S01]  /*0020*/  S2UR UR8, SR_CTAID.X ;  /* 0x00000000000879c3 */ /* 0x000ea20000002500 */
[----:B------:R-:W-:Y:S01]  /*0030*/  CS2R R24, SRZ ;  /* 0x0000000000187805 */ /* 0x000fe2000001ff00 */
[----:B------:R-:W-:Y:S01]  /*0040*/  ULDC.64 UR6, c[0x0][0x208] ;  /* 0x0000820000067ab9 */ /* 0x000fe20000000a00 */
[----:B------:R-:W3:Y:S05]  /*0050*/  S2R R7, SR_TID.X ;  /* 0x0000000000077919 */ /* 0x000eea0000002100 */
[----:B------:R-:W4:Y:S08]  /*0060*/  LDC.64 R38, c[0x0][0x238] ;  /* 0x00008e00ff267b82 */ /* 0x000f300000000a00 */
[----:B------:R-:W5:Y:S01]  /*0070*/  LDC.64 R20, c[0x0][0x210] ;  /* 0x00008400ff147b82 */ /* 0x000f620000000a00 */
[----:B--2---:R-:W-:-:S02]  /*0080*/  UISETP.GE.AND UP0, UPT, UR8, 0x100, UPT ;  /* 0x000001000800788c */ /* 0x004fc4000bf06270 */
[----:B------:R-:W-:-:S04]  /*0090*/  UIADD3 UR4, UR8, 0x30000, URZ ;  /* 0x0003000008047890 */ /* 0x000fc8000fffe03f */
[----:B------:R-:W-:Y:S01]  /*00a0*/  PLOP3.LUT P0, PT, PT, PT, UP0, 0x80, 0x0 ;  /* 0x000000000000781c */ /* 0x000fe20003f0f008 */
[----:B-1----:R-:W-:Y:S01]  /*00b0*/  IMAD.SHL.U32 R16, R0, 0x400, RZ ;  /* 0x0000040000107824 */ /* 0x002fe200078e00ff */
[----:B------:R-:W-:Y:S02]  /*00c0*/  SHF.R.S32.HI R19, RZ, 0x15, R0 ;  /* 0x00000015ff137819 */ /* 0x000fe40000011400 */
[----:B------:R-:W-:Y:S01]  /*00d0*/  PLOP3.LUT P1, PT, PT, PT, UP0, 0x80, 0x0 ;  /* 0x000000000000781c */ /* 0x000fe20003f2f008 */
[C---:B---3--:R-:W-:Y:S01]  /*00e0*/  IMAD.SHL.U32 R0, R7.reuse, 0x4, RZ ;  /* 0x0000000407007824 */ /* 0x048fe200078e00ff */
[----:B------:R-:W-:Y:S02]  /*00f0*/  LOP3.LUT R35, R7, 0x7f, RZ, 0xc0, !PT ;  /* 0x0000007f07237812 */ /* 0x000fe400078ec0ff */
[----:B------:R-:W-:Y:S02]  /*0100*/  SGXT R19, R19, 0x1 ;  /* 0x000000011313781a */ /* 0x000fe40000000200 */
[----:B------:R-:W-:-:S02]  /*0110*/  LOP3.LUT R2, R16, 0x80, R35, 0xfe, !PT ;  /* 0x0000008010027812 */ /* 0x000fc400078efe23 */
[----:B------:R-:W-:Y:S02]  /*0120*/  LOP3.LUT R4, R16, 0x100, R35, 0xfe, !PT ;  /* 0x0000010010047812 */ /* 0x000fe400078efe23 */
[----:B------:R-:W-:Y:S02]  /*0130*/  LEA.HI R5, R19, R2, RZ, 0x8 ;  /* 0x0000000213057211 */ /* 0x000fe400078f40ff */
[----:B------:R-:W-:Y:S02]  /*0140*/  LOP3.LUT R18, R16, 0x7f, R7, 0xf8, !PT ;  /* 0x0000007f10127812 */ /* 0x000fe400078ef807 */
[----:B------:R-:W-:Y:S02]  /*0150*/  LOP3.LUT R3, R0, 0x1fc, RZ, 0xc0, !PT ;  /* 0x000001fc00037812 */ /* 0x000fe400078ec0ff */
[C---:B------:R-:W-:Y:S01]  /*0160*/  LOP3.LUT R7, R5.reuse, 0xfffd00, RZ, 0xc0, !PT ;  /* 0x00fffd0005077812 */ /* 0x040fe200078ec0ff */
[----:B------:R-:W-:Y:S01]  /*0170*/  IMAD.SHL.U32 R5, R5, 0x400, RZ ;  /* 0x0000040005057824 */ /* 0x000fe200078e00ff */
[----:B------:R-:W-:-:S02]  /*0180*/  LOP3.LUT R0, R16, 0x180, R35, 0xfe, !PT ;  /* 0x0000018010007812 */ /* 0x000fc400078efe23 */
[C---:B------:R-:W-:Y:S01]  /*0190*/  LEA.HI R6, R19.reuse, R4, RZ, 0x8 ;  /* 0x0000000413067211 */ /* 0x040fe200078f40ff */
[----:B------:R-:W-:Y:S01]  /*01a0*/  IMAD.IADD R7, R2, 0x1, -R7 ;  /* 0x0000000102077824 */ /* 0x000fe200078e0a07 */
[----:B------:R-:W-:Y:S02]  /*01b0*/  LEA.HI R8, R19, R0, RZ, 0x8 ;  /* 0x0000000013087211 */ /* 0x000fe400078f40ff */
[C---:B------:R-:W-:Y:S01]  /*01c0*/  LOP3.LUT R9, R6.reuse, 0xffff00, RZ, 0xc0, !PT ;  /* 0x00ffff0006097812 */ /* 0x040fe200078ec0ff */
[----:B------:R-:W-:Y:S01]  /*01d0*/  IMAD.SHL.U32 R6, R6, 0x400, RZ ;  /* 0x0000040006067824 */ /* 0x000fe200078e00ff */
[----:B------:R-:W-:Y:S02]  /*01e0*/  LOP3.LUT R2, R18, 0x280, RZ, 0xfc, !PT ;  /* 0x0000028012027812 */ /* 0x000fe400078efcff */
[----:B------:R-:W-:Y:S02]  /*01f0*/  LOP3.LUT R16, R16, R3, RZ, 0xfc, !PT ;  /* 0x0000000310107212 */ /* 0x000fe400078efcff */
[----:B------:R-:W-:-:S02]  /*0200*/  LOP3.LUT R3, R8, 0xffff00, RZ, 0xc0, !PT ;  /* 0x00ffff0008037812 */ /* 0x000fc400078ec0ff */
[----:B------:R-:W-:Y:S02]  /*0210*/  IADD3 R9, R4, -R9, RZ ;  /* 0x8000000904097210 */ /* 0x000fe40007ffe0ff */
[----:B------:R-:W-:Y:S01]  /*0220*/  LEA.HI R4, R19, R2, RZ, 0x8 ;  /* 0x0000000213047211 */ /* 0x000fe200078f40ff */
[----:B------:R-:W-:Y:S01]  /*0230*/  IMAD.IADD R0, R0, 0x1, -R3 ;  /* 0x0000000100007824 */ /* 0x000fe200078e0a03 */
[----:B------:R-:W-:Y:S02]  /*0240*/  LOP3.LUT R10, R5, 0xfff40000, RZ, 0xc0, !PT ;  /* 0xfff40000050a7812 */ /* 0x000fe400078ec0ff */
[----:B------:R-:W-:Y:S02]  /*0250*/  LOP3.LUT R5, R4, 0xffff00, RZ, 0xc0, !PT ;  /* 0x00ffff0004057812 */ /* 0x000fe400078ec0ff */
[----:B------:R-:W-:Y:S01]  /*0260*/  LEA.HI R3, R19, R18, RZ, 0x8 ;  /* 0x0000001213037211 */ /* 0x000fe200078f40ff */
[----:B------:R-:W-:Y:S01]  /*0270*/  IMAD R31, R7, 0x100, R10 ;  /* 0x00000100071f7824 */ /* 0x000fe200078e020a */
[----:B------:R-:W-:-:S02]  /*0280*/  IADD3 R2, R2, -R5, RZ ;  /* 0x8000000502027210 */ /* 0x000fc40007ffe0ff */
[C---:B------:R-:W-:Y:S01]  /*0290*/  LOP3.LUT R5, R3.reuse, 0xfffd00, RZ, 0xc0, !PT ;  /* 0x00fffd0003057812 */ /* 0x040fe200078ec0ff */
[----:B------:R-:W-:Y:S01]  /*02a0*/  IMAD.SHL.U32 R3, R3, 0x400, RZ ;  /* 0x0000040003037824 */ /* 0x000fe200078e00ff */
[----:B------:R-:W-:Y:S01]  /*02b0*/  LOP3.LUT R6, R6, 0xfffc0000, RZ, 0xc0, !PT ;  /* 0xfffc000006067812 */ /* 0x000fe200078ec0ff */
[----:B------:R-:W-:Y:S01]  /*02c0*/  VIADD R13, R31, UR4 ;  /* 0x000000041f0d7c36 */ /* 0x000fe20008000000 */
[----:B------:R-:W-:Y:S01]  /*02d0*/  SHF.L.U32 R8, R8, 0xa, RZ ;  /* 0x0000000a08087819 */ /* 0x000fe200000006ff */
[----:B------:R-:W-:Y:S01]  /*02e0*/  IMAD.IADD R5, R18, 0x1, -R5 ;  /* 0x0000000112057824 */ /* 0x000fe200078e0a05 */
[----:B------:R-:W-:Y:S01]  /*02f0*/  LOP3.LUT R32, R3, 0xfff40000, RZ, 0xc0, !PT ;  /* 0xfff4000003207812 */ /* 0x000fe200078ec0ff */
[----:B------:R-:W-:Y:S01]  /*0300*/  IMAD R30, R9, 0x100, R6 ;  /* 0x00000100091e7824 */ /* 0x000fe200078e0206 */
[----:B------:R-:W-:Y:S01]  /*0310*/  LOP3.LUT R7, R8, 0xfffc0000, RZ, 0xc0, !PT ;  /* 0xfffc000008077812 */ /* 0x000fe200078ec0ff */
[----:B------:R-:W-:Y:S01]  /*0320*/  IMAD.SHL.U32 R6, R4, 0x400, RZ ;  /* 0x0000040004067824 */ /* 0x000fe200078e00ff */
[----:B------:R-:W-:Y:S01]  /*0330*/  IADD3 R4, R3, 0x80000, RZ ;  /* 0x0008000003047810 */ /* 0x000fe20007ffe0ff */
[----:B------:R-:W-:Y:S01]  /*0340*/  VIADD R8, R3, 0xc0000 ;  /* 0x000c000003087836 */ /* 0x000fe20000000000 */
[----:B------:R-:W-:Y:S01]  /*0350*/  SHF.R.S32.HI R17, RZ, 0x1f, R16 ;  /* 0x0000001fff117819 */ /* 0x000fe20000011410 */
[----:B------:R-:W-:Y:S01]  /*0360*/  IMAD R32, R5, 0x100, R32 ;  /* 0x0000010005207824 */ /* 0x000fe200078e0220 */
[----:B------:R-:W-:Y:S01]  /*0370*/  LOP3.LUT R4, R4, 0xfffc0000, RZ, 0xc0, !PT ;  /* 0xfffc000004047812 */ /* 0x000fe200078ec0ff */
[----:B------:R-:W-:Y:S01]  /*0380*/  IMAD R0, R0, 0x100, R7 ;  /* 0x0000010000007824 */ /* 0x000fe200078e0207 */
[----:B------:R-:W-:Y:S01]  /*0390*/  LOP3.LUT R8, R8, 0xfffc0000, RZ, 0xc0, !PT ;  /* 0xfffc000008087812 */ /* 0x000fe200078ec0ff */
[----:B------:R-:W-:Y:S01]  /*03a0*/  VIADD R15, R32, UR4 ;  /* 0x00000004200f7c36 */ /* 0x000fe20008000000 */
[----:B------:R-:W-:Y:S01]  /*03b0*/  LOP3.LUT R7, R6, 0xfffc0000, RZ, 0xc0, !PT ;  /* 0xfffc000006077812 */ /* 0x000fe200078ec0ff */
[----:B----4-:R-:W-:Y:S01]  /*03c0*/  IMAD.WIDE R12, R13, 0x4, R38 ;  /* 0x000000040d0c7825 */ /* 0x010fe200078e0226 */
[----:B------:R-:W-:-:S02]  /*03d0*/  LEA R3, R5, R4, 0x8 ;  /* 0x0000000405037211 */ /* 0x000fc400078e40ff */
[----:B------:R-:W-:Y:S01]  /*03e0*/  PLOP3.LUT P2, PT, PT, PT, UP0, 0x80, 0x0 ;  /* 0x000000000000781c */ /* 0x000fe20003f4f008 */
[----:B------:R-:W-:Y:S01]  /*03f0*/  IMAD.WIDE R14, R15, 0x4, R38 ;  /* 0x000000040f0e7825 */ /* 0x000fe200078e0226 */
[----:B------:R-:W-:Y:S02]  /*0400*/  PLOP3.LUT P3, PT, PT, PT, UP0, 0x80, 0x0 ;  /* 0x000000000000781c */ /* 0x000fe40003f6f008 */
[----:B------:R-:W-:Y:S02]  /*0410*/  CS2R R26, SRZ ;  /* 0x00000000001a7805 */ /* 0x000fe4000001ff00 */
[----:B------:R-:W-:Y:S01]  /*0420*/  IADD3 R9, R30, UR4, RZ ;  /* 0x000000041e097c10 */ /* 0x000fe2000fffe0ff */
[----:B------:R-:W-:Y:S01]  /*0430*/  IMAD R4, R5, 0x100, R8 ;  /* 0x0000010005047824 */ /* 0x000fe200078e0208 */
[----:B------:R-:W2:Y:S01]  /*0440*/  @!P0 LDG.E.EL R24, desc[UR6][R14.64] ;  /* 0x000000060e188981 */ /* 0x000ea2000c2e1900 */
[----:B------:R-:W-:Y:S01]  /*0450*/  IMAD.MOV.U32 R5, RZ, RZ, RZ ;  /* 0x000000ffff057224 */ /* 0x000fe200078e00ff */
[----:B------:R-:W-:Y:S01]  /*0460*/  PLOP3.LUT P0, PT, PT, PT, UP0, 0x80, 0x0 ;  /* 0x000000000000781c */ /* 0x000fe20003f0f008 */
[----:B------:R-:W-:Y:S01]  /*0470*/  IMAD R2, R2, 0x100, R7 ;  /* 0x0000010002027824 */ /* 0x000fe200078e0207 */
[----:B------:R-:W-:Y:S01]  /*0480*/  LEA.HI R17, R17, R16, RZ, 0x8 ;  /* 0x0000001011117211 */ /* 0x000fe200078f40ff */
[----:B------:R-:W-:Y:S01]  /*0490*/  IMAD.U32 R33, RZ, RZ, UR8 ;  /* 0x00000008ff217e24 */ /* 0x000fe2000f8e00ff */
[----:B------:R-:W-:Y:S01]  /*04a0*/  IADD3 R29, R3, UR4, RZ ;  /* 0x00000004031d7c10 */ /* 0x000fe2000fffe0ff */
[----:B------:R1:W3:Y:S01]  /*04b0*/  @!P1 LDG.E.EL R5, desc[UR6][R12.64] ;  /* 0x000000060c059981 */ /* 0x0002e2000c2e1900 */
[----:B------:R-:W-:Y:S01]  /*04c0*/  PLOP3.LUT P1, PT, PT, PT, UP0, 0x80, 0x0 ;  /* 0x000000000000781c */ /* 0x000fe20003f2f008 */
[----:B------:R-:W-:Y:S01]  /*04d0*/  VIADD R11, R0, UR4 ;  /* 0x00000004000b7c36 */ /* 0x000fe20008000000 */
[C---:B------:R-:W-:Y:S01]  /*04e0*/  LOP3.LUT R23, R17.reuse, 0xffffff00, RZ, 0xc0, !PT ;  /* 0xffffff0011177812 */ /* 0x040fe200078ec0ff */
[----:B------:R-:W-:Y:S01]  /*04f0*/  IMAD.SHL.U32 R17, R17, 0x100, RZ ;  /* 0x0000010011117824 */ /* 0x000fe200078e00ff */
[----:B------:R-:W-:Y:S01]  /*0500*/  CS2R R6, SRZ ;  /* 0x0000000000067805 */ /* 0x000fe2000001ff00 */
[----:B------:R-:W-:-:S04]  /*0510*/  IMAD.WIDE R28, R29, 0x4, R38 ;  /* 0x000000041d1c7825 */ /* 0x000fc800078e0226 */
[----:B-1----:R-:W-:Y:S01]  /*0520*/  VIADD R13, R2, UR4 ;  /* 0x00000004020d7c36 */ /* 0x002fe20008000000 */
[----:B------:R-:W-:Y:S01]  /*0530*/  IADD3 R36, R16, -R23, RZ ;  /* 0x8000001710247210 */ /* 0x000fe20007ffe0ff */
[--C-:B------:R-:W-:Y:S01]  /*0540*/  IMAD.WIDE R8, R9, 0x4, R38.reuse ;  /* 0x0000000409087825 */ /* 0x100fe200078e0226 */
[----:B------:R-:W-:Y:S01]  /*0550*/  LOP3.LUT R34, R17, 0xffff0000, RZ, 0xc0, !PT ;  /* 0xffff000011227812 */ /* 0x000fe200078ec0ff */
[----:B------:R1:W4:Y:S02]  /*0560*/  @!P1 LDG.E.EL R26, desc[UR6][R28.64] ;  /* 0x000000061c1a9981 */ /* 0x000324000c2e1900 */
[----:B------:R-:W-:Y:S01]  /*0570*/  IMAD.WIDE R12, R13, 0x4, R38 ;  /* 0x000000040d0c7825 */ /* 0x000fe200078e0226 */
[----:B------:R-:W-:Y:S01]  /*0580*/  LOP3.LUT R18, R18, 0x380, RZ, 0xfc, !PT ;  /* 0x0000038012127812 */ /* 0x000fe200078efcff */
[----:B------:R5:W2:Y:S02]  /*0590*/  @!P2 LDG.E.EL R6, desc[UR6][R8.64] ;  /* 0x000000060806a981 */ /* 0x000aa4000c2e1900 */
[----:B------:R-:W-:-:S02]  /*05a0*/  IMAD R33, R33, 0x100, R36 ;  /* 0x0000010021217824 */ /* 0x000fc400078e0224 */
[----:B------:R-:W2:Y:S01]  /*05b0*/  @!P0 LDG.E.EL R25, desc[UR6][R12.64] ;  /* 0x000000060c198981 */ /* 0x000ea2000c2e1900 */
[----:B------:R-:W-:Y:S01]  /*05c0*/  PLOP3.LUT P0, PT, PT, PT, UP0, 0x80, 0x0 ;  /* 0x000000000000781c */ /* 0x000fe20003f0f008 */
[----:B------:R-:W-:Y:S01]  /*05d0*/  IMAD.WIDE R10, R11, 0x4, R38 ;  /* 0x000000040b0a7825 */ /* 0x000fe200078e0226 */
[C---:B-1----:R-:W-:Y:S02]  /*05e0*/  LEA.HI R28, R19.reuse, R18, RZ, 0x8 ;  /* 0x00000012131c7211 */ /* 0x042fe400078f40ff */
[----:B------:R-:W-:Y:S01]  /*05f0*/  LEA.HI R16, R19, R16, RZ, 0x8 ;  /* 0x0000001013107211 */ /* 0x000fe200078f40ff */
[----:B------:R-:W-:Y:S01]  /*0600*/  IMAD.IADD R34, R33, 0x1, R34 ;  /* 0x0000000121227824 */ /* 0x000fe200078e0222 */
[----:B------:R1:W2:Y:S01]  /*0610*/  @!P3 LDG.E.EL R7, desc[UR6][R10.64] ;  /* 0x000000060a07b981 */ /* 0x0002a2000c2e1900 */
[----:B0----5:R-:W-:Y:S02]  /*0620*/  CS2R R8, SRZ ;  /* 0x0000000000087805 */ /* 0x021fe4000001ff00 */
[----:B------:R-:W-:Y:S01]  /*0630*/  LOP3.LUT R19, R28, 0xffff00, RZ, 0xc0, !PT ;  /* 0x00ffff001c137812 */ /* 0x000fe200078ec0ff */
[----:B------:R-:W-:Y:S01]  /*0640*/  IMAD.WIDE R22, R34, 0x4, R20 ;  /* 0x0000000422167825 */ /* 0x000fe200078e0214 */
[----:B------:R-:W-:-:S03]  /*0650*/  LEA R16, R16, 0x20000, 0x8 ;  /* 0x0002000010107811 */ /* 0x000fc600078e40ff */
[----:B------:R-:W-:Y:S01]  /*0660*/  IMAD.SHL.U32 R28, R28, 0x400, RZ ;  /* 0x000004001c1c7824 */ /* 0x000fe200078e00ff */
[----:B-1----:R-:W-:Y:S02]  /*0670*/  CS2R R10, SRZ ;  /* 0x00000000000a7805 */ /* 0x002fe4000001ff00 */
[----:B------:R-:W-:-:S04]  /*0680*/  LOP3.LUT R16, R16, 0xffff0000, RZ, 0xc0, !PT ;  /* 0xffff000010107812 */ /* 0x000fc800078ec0ff */
[----:B------:R0:W5:Y:S01]  /*0690*/  @!P0 LDG.E.EL.128 R8, desc[UR6][R22.64] ;  /* 0x0000000616088981 */ /* 0x000162000c2e1d00 */
[----:B------:R-:W-:Y:S02]  /*06a0*/  IMAD.IADD R33, R33, 0x1, R16 ;  /* 0x0000000121217824 */ /* 0x000fe400078e0210 */
[----:B------:R-:W1:Y:S01]  /*06b0*/  LDC.64 R16, c[0x0][0x218] ;  /* 0x00008600ff107b82 */ /* 0x000e620000000a00 */
[----:B0-----:R-:W-:Y:S02]  /*06c0*/  IADD3 R22, R18, -R19, RZ ;  /* 0x8000001312167210 */ /* 0x001fe40007ffe0ff */
[----:B------:R-:W-:-:S05]  /*06d0*/  LOP3.LUT R23, R28, 0xfffc0000, RZ, 0xc0, !PT ;  /* 0xfffc00001c177812 */ /* 0x000fca00078ec0ff */
[----:B------:R-:W-:Y:S02]  /*06e0*/  IMAD R28, R22, 0x100, R23 ;  /* 0x00000100161c7824 */ /* 0x000fe400078e0217 */
[----:B------:R-:W0:Y:S01]  /*06f0*/  LDC.64 R22, c[0x0][0x220] ;  /* 0x00008800ff167b82 */ /* 0x000e220000000a00 */
[----:B------:R-:W-:Y:S01]  /*0700*/  PLOP3.LUT P2, PT, PT, PT, UP0, 0x80, 0x0 ;  /* 0x000000000000781c */ /* 0x000fe20003f4f008 */
[----:B------:R-:W-:Y:S01]  /*0710*/  VIADD R15, R4, UR4 ;  /* 0x00000004040f7c36 */ /* 0x000fe20008000000 */
[----:B------:R-:W-:-:S03]  /*0720*/  PLOP3.LUT P1, PT, PT, PT, UP0, 0x80, 0x0 ;  /* 0x000000000000781c */ /* 0x000fc60003f2f008 */
[----:B------:R-:W-:Y:S01]  /*0730*/  IMAD.WIDE R14, R15, 0x4, R38 ;  /* 0x000000040f0e7825 */ /* 0x000fe200078e0226 */
[----:B------:R-:W-:-:S03]  /*0740*/  CS2R R12, SRZ ;  /* 0x00000000000c7805 */ /* 0x000fc6000001ff00 */
[----:B------:R-:W-:-:S04]  /*0750*/  IMAD.WIDE R20, R33, 0x4, R20 ;  /* 0x0000000421147825 */ /* 0x000fc800078e0214 */
[----:B------:R1:W2:Y:S02]  /*0760*/  @!P2 LDG.E.EL R27, desc[UR6][R14.64] ;  /* 0x000000060e1ba981 */ /* 0x0002a4000c2e1900 */
[----:B-1----:R-:W-:-:S06]  /*0770*/  IMAD.WIDE R16, R36, 0x4, R16 ;  /* 0x0000000424107825 */ /* 0x002fcc00078e0210 */
[----:B------:R-:W5:Y:S01]  /*0780*/  LDG.E.EL.128 R16, desc[UR6][R16.64] ;  /* 0x0000000610107981 */ /* 0x000f62000c2e1d00 */
[----:B------:R-:W-:Y:S01]  /*0790*/  CS2R R14, SRZ ;  /* 0x00000000000e7805 */ /* 0x000fe2000001ff00 */
[----:B0-----:R-:W-:-:S05]  /*07a0*/  IMAD.WIDE R22, R36, 0x4, R22 ;  /* 0x0000000424167825 */ /* 0x001fca00078e0216 */
[----:B------:R0:W2:Y:S02]  /*07b0*/  @!P1 LDG.E.EL.128 R12, desc[UR6][R20.64] ;  /* 0x00000006140c9981 */ /* 0x0000a4000c2e1d00 */
[----:B0-----:R-:W-:-:S04]  /*07c0*/  VIADD R21, R28, UR4 ;  /* 0x000000041c157c36 */ /* 0x001fc80008000000 */
[----:B------:R-:W-:Y:S02]  /*07d0*/  IMAD.WIDE R38, R21, 0x4, R38 ;  /* 0x0000000415267825 */ /* 0x000fe400078e0226 */
[----:B------:R-:W3:Y:S01]  /*07e0*/  LDG.E.EL.128 R20, desc[UR6][R22.64] ;  /* 0x0000000616147981 */ /* 0x000ee2000c2e1d00 */
[----:B------:R-:W-:Y:S01]  /*07f0*/  PLOP3.LUT P0, PT, PT, PT, UP0, 0x80, 0x0 ;  /* 0x000000000000781c */ /* 0x000fe20003f0f008 */
[----:B------:R-:W-:-:S12]  /*0800*/  HFMA2.MMA R29, -RZ, RZ, 0, 0 ;  /* 0x00000000ff1d7435 */ /* 0x000fd800000001ff */
[----:B------:R0:W4:Y:S01]  /*0810*/  @!P0 LDG.E.EL R29, desc[UR6][R38.64] ;  /* 0x00000006261d8981 */ /* 0x000122000c2e1900 */
[C---:B-----5:R-:W-:Y:S01]  /*0820*/  FADD R9, -R17.reuse, R9 ;  /* 0x0000000911097221 */ /* 0x060fe20000000100 */
[C---:B------:R-:W-:Y:S01]  /*0830*/  FADD R8, -R16.reuse, R8 ;  /* 0x0000000810087221 */ /* 0x040fe20000000100 */
[----:B--2---:R-:W-:Y:S01]  /*0840*/  FADD R13, -R17, R13 ;  /* 0x0000000d110d7221 */ /* 0x004fe20000000100 */
[----:B------:R-:W-:Y:S01]  /*0850*/  FADD R16, -R16, R12 ;  /* 0x0000000c10107221 */ /* 0x000fe20000000100 */
[----:B---3--:R-:W-:Y:S01]  /*0860*/  FADD R17, R22, 9.9999997473787516356e-06 ;  /* 0x3727c5ac16117421 */ /* 0x008fe20000000000 */
[----:B------:R-:W-:-:S05]  /*0870*/  FADD R12, R21, 9.9999997473787516356e-06 ;  /* 0x3727c5ac150c7421 */ /* 0x000fca0000000000 */
[----:B------:R-:W1:Y:S01]  /*0880*/  MUFU.SQRT R17, R17 ;  /* 0x0000001100117308 */ /* 0x000e620000002000 */
[----:B------:R-:W-:-:S07]  /*0890*/  FADD R20, R20, 9.9999997473787516356e-06 ;  /* 0x3727c5ac14147421 */ /* 0x000fce0000000000 */
[----:B------:R-:W2:Y:S08]  /*08a0*/  MUFU.SQRT R12, R12 ;  /* 0x0000000c000c7308 */ /* 0x000eb00000002000 */
[----:B------:R-:W3:Y:S01]  /*08b0*/  MUFU.SQRT R20, R20 ;  /* 0x0000001400147308 */ /* 0x000ee20000002000 */
[C---:B-1----:R-:W-:Y:S02]  /*08c0*/  FSETP.GT.AND P4, PT, R17.reuse, 8.50705917302346158658e+37, PT ;  /* 0x7e8000001100780b */ /* 0x042fe40003f84000 */
[----:B------:R-:W-:-:S02]  /*08d0*/  FSETP.GEU.AND P3, PT, R17, 1.175494350822287508e-38, PT ;  /* 0x008000001100780b */ /* 0x000fc40003f6e000 */
[C---:B--2---:R-:W-:Y:S02]  /*08e0*/  FSETP.GT.AND P6, PT, R12.reuse, 8.50705917302346158658e+37, PT ;  /* 0x7e8000000c00780b */ /* 0x044fe40003fc4000 */
[----:B------:R-:W-:Y:S01]  /*08f0*/  FSETP.GEU.AND P5, PT, R12, 1.175494350822287508e-38, PT ;  /* 0x008000000c00780b */ /* 0x000fe20003fae000 */
[----:B------:R-:W-:Y:S01]  /*0900*/  FADD R21, R23, 9.9999997473787516356e-06 ;  /* 0x3727c5ac17157421 */ /* 0x000fe20000000000 */
[----:B---3--:R-:W-:-:S05]  /*0910*/  FSETP.GT.AND P2, PT, R20, 8.50705917302346158658e+37, PT ;  /* 0x7e8000001400780b */ /* 0x008fca0003f44000 */
[----:B------:R-:W-:Y:S01]  /*0920*/  @P4 FMUL R17, R17, 0.25 ;  /* 0x3e80000011114820 */ /* 0x000fe20000400000 */
[----:B------:R-:W-:-:S03]  /*0930*/  FSETP.GEU.AND P0, PT, R20, 1.175494350822287508e-38, PT ;  /* 0x008000001400780b */ /* 0x000fc60003f0e000 */
[----:B------:R-:W-:Y:S01]  /*0940*/  @P6 FMUL R12, R12, 0.25 ;  /* 0x3e8000000c0c6820 */ /* 0x000fe20000400000 */
[----:B------:R-:W-:Y:S01]  /*0950*/  @!P3 FMUL R17, R17, 16777216 ;  /* 0x4b8000001111b820 */ /* 0x000fe20000400000 */
[----:B------:R-:W1:Y:S01]  /*0960*/  MUFU.SQRT R21, R21 ;  /* 0x0000001500157308 */ /* 0x000e620000002000 */
[----:B------:R-:W-:Y:S01]  /*0970*/  FADD R10, -R18, R10 ;  /* 0x0000000a120a7221 */ /* 0x000fe20000000100 */
[----:B------:R-:W-:Y:S01]  /*0980*/  @!P5 FMUL R12, R12, 16777216 ;  /* 0x4b8000000c0cd820 */ /* 0x000fe20000400000 */
[----:B------:R-:W-:Y:S01]  /*0990*/  FADD R14, -R18, R14 ;  /* 0x0000000e120e7221 */ /* 0x000fe20000000100 */
[----:B------:R-:W-:-:S04]  /*09a0*/  IMAD.MOV.U32 R18, RZ, RZ, 0x3e800000 ;  /* 0x3e800000ff127424 */ /* 0x000fc800078e00ff */
[----:B------:R-:W2:Y:S01]  /*09b0*/  MUFU.RCP R37, R17 ;  /* 0x0000001100257308 */ /* 0x000ea20000001000 */
[----:B------:R-:W-:Y:S01]  /*09c0*/  @P2 FMUL R20, R20, 0.25 ;  /* 0x3e80000014142820 */ /* 0x000fe20000400000 */
[----:B0-----:R-:W-:-:S03]  /*09d0*/  FSEL R38, R18, 1, P4 ;  /* 0x3f80000012267808 */ /* 0x001fc60002000000 */
[----:B------:R-:W-:-:S03]  /*09e0*/  @!P0 FMUL R20, R20, 16777216 ;  /* 0x4b80000014148820 */ /* 0x000fc60000400000 */
[----:B------:R-:W0:Y:S01]  /*09f0*/  MUFU.RCP R12, R12 ;  /* 0x0000000c000c7308 */ /* 0x000e220000001000 */
[C---:B------:R-:W-:Y:S01]  /*0a00*/  FADD R11, -R19.reuse, R11 ;  /* 0x0000000b130b7221 */ /* 0x040fe20000000100 */
[----:B------:R-:W-:Y:S01]  /*0a10*/  FADD R15, -R19, R15 ;  /* 0x0000000f130f7221 */ /* 0x000fe20000000100 */
[----:B------:R-:W-:Y:S01]  /*0a20*/  FSEL R19, R18, 1, P6 ;  /* 0x3f80000012137808 */ /* 0x000fe20003000000 */
[----:B------:R-:W-:Y:S01]  /*0a30*/  @!P3 FMUL R38, R38, 16777216 ;  /* 0x4b8000002626b820 */ /* 0x000fe20000400000 */
[----:B-1----:R-:W-:-:S03]  /*0a40*/  FSETP.GT.AND P1, PT, R21, 8.50705917302346158658e+37, PT ;  /* 0x7e8000001500780b */ /* 0x002fc60003f24000 */
[----:B------:R1:W3:Y:S01]  /*0a50*/  MUFU.RCP R23, R20 ;  /* 0x0000001400177308 */ /* 0x0002e20000001000 */
[----:B--2---:R-:W-:Y:S01]  /*0a60*/  FMUL R37, R37, R38 ;  /* 0x0000002625257220 */ /* 0x004fe20000400000 */
[----:B------:R-:W-:Y:S01]  /*0a70*/  @!P5 FMUL R19, R19, 16777216 ;  /* 0x4b8000001313d820 */ /* 0x000fe20000400000 */
[----:B------:R-:W-:Y:S02]  /*0a80*/  FSEL R38, R18, 1, P2 ;  /* 0x3f80000012267808 */ /* 0x000fe40001000000 */
[C---:B------:R-:W-:Y:S01]  /*0a90*/  FSETP.GEU.AND P6, PT, R21.reuse, 1.175494350822287508e-38, PT ;  /* 0x008000001500780b */ /* 0x040fe20003fce000 */
[----:B0-----:R-:W-:Y:S02]  /*0aa0*/  FMUL R12, R12, R19 ;  /* 0x000000130c0c7220 */ /* 0x001fe40000400000 */
[----:B------:R-:W-:Y:S01]  /*0ab0*/  @!P0 FMUL R38, R38, 16777216 ;  /* 0x4b80000026268820 */ /* 0x000fe20000400000 */
[----:B------:R-:W-:Y:S01]  /*0ac0*/  FSEL R17, R18, 1, P1 ;  /* 0x3f80000012117808 */ /* 0x000fe20000800000 */
[C---:B------:R-:W-:Y:S01]  /*0ad0*/  FMUL R18, R12.reuse, R13 ;  /* 0x0000000d0c127220 */ /* 0x040fe20000400000 */
[----:B-1----:R-:W-:Y:S01]  /*0ae0*/  FMUL R20, R12, R9 ;  /* 0x000000090c147220 */ /* 0x002fe20000400000 */
[----:B------:R-:W-:Y:S01]  /*0af0*/  @P1 FMUL R21, R21, 0.25 ;  /* 0x3e80000015151820 */ /* 0x000fe20000400000 */
[----:B------:R-:W0:Y:S01]  /*0b00*/  LDC.64 R12, c[0x0][0x230] ;  /* 0x00008c00ff0c7b82 */ /* 0x000e220000000a00 */
[----:B---3--:R-:W-:-:S04]  /*0b10*/  FMUL R23, R23, R38 ;  /* 0x0000002617177220 */ /* 0x008fc80000400000 */
[----:B------:R-:W-:-:S03]  /*0b20*/  @!P6 FMUL R21, R21, 16777216 ;  /* 0x4b8000001515e820 */ /* 0x000fc60000400000 */
[----:B------:R-:W1:Y:S01]  /*0b30*/  LDC.64 R38, c[0x0][0x228] ;  /* 0x00008a00ff267b82 */ /* 0x000e620000000a00 */
[----:B------:R2:W3:Y:S01]  /*0b40*/  MUFU.RCP R22, R21 ;  /* 0x0000001500167308 */ /* 0x0004e20000001000 */
[----:B------:R-:W-:Y:S01]  /*0b50*/  @!P6 FMUL R17, R17, 16777216 ;  /* 0x4b8000001111e820 */ /* 0x000fe20000400000 */
[----:B------:R-:W-:Y:S01]  /*0b60*/  FMUL R19, R37, R14 ;  /* 0x0000000e25137220 */ /* 0x000fe20000400000 */
[C---:B--2---:R-:W-:Y:S01]  /*0b70*/  FMUL R21, R23.reuse, R16 ;  /* 0x0000001017157220 */ /* 0x044fe20000400000 */
[----:B------:R-:W-:Y:S01]  /*0b80*/  FMUL R23, R23, R8 ;  /* 0x0000000817177220 */ /* 0x000fe20000400000 */
[----:B---3--:R-:W-:Y:S01]  /*0b90*/  FMUL R22, R22, R17 ;  /* 0x0000001116167220 */ /* 0x008fe20000400000 */
[----:B0-----:R-:W-:-:S04]  /*0ba0*/  IMAD.WIDE R12, R36, 0x4, R12 ;  /* 0x00000004240c7825 */ /* 0x001fc800078e020c */
[----:B------:R-:W-:Y:S01]  /*0bb0*/  FMUL R17, R37, R10 ;  /* 0x0000000a25117220 */ /* 0x000fe20000400000 */
[----:B-1----:R-:W-:-:S04]  /*0bc0*/  IMAD.WIDE R38, R36, 0x4, R38 ;  /* 0x0000000424267825 */ /* 0x002fc800078e0226 */
[C---:B------:R-:W-:Y:S01]  /*0bd0*/  FMUL R36, R22.reuse, R15 ;  /* 0x0000000f16247220 */ /* 0x040fe20000400000 */
[----:B------:R-:W-:Y:S01]  /*0be0*/  FMUL R22, R22, R11 ;  /* 0x0000000b16167220 */ /* 0x000fe20000400000 */
[----:B------:R-:W2:Y:S04]  /*0bf0*/  LDG.E.EL.128 R12, desc[UR6][R12.64] ;  /* 0x000000060c0c7981 */ /* 0x000ea8000c2e1d00 */
[----:B------:R-:W2:Y:S01]  /*0c00*/  LDG.E.EL.128 R8, desc[UR6][R38.64] ;  /* 0x0000000626087981 */ /* 0x000ea2000c2e1d00 */
[----:B------:R-:W0:Y:S01]  /*0c10*/  S2R R16, SR_TID.X ;  /* 0x0000000000107919 */ /* 0x000e220000002100 */
[----:B------:R-:W1:Y:S01]  /*0c20*/  S2UR UR5, SR_CgaCtaId ;  /* 0x00000000000579c3 */ /* 0x000e620000008800 */
[----:B------:R-:W-:Y:S02]  /*0c30*/  UMOV UR4, 0x400 ;  /* 0x0000040000047882 */ /* 0x000fe40000000000 */
[----:B-1----:R-:W-:Y:S01]  /*0c40*/  UPRMT UR4, UR5, 0x654, UR4 ;  /* 0x0000065405047896 */ /* 0x002fe20008000004 */
[----:B0-----:R-:W-:-:S05]  /*0c50*/  IMAD.SHL.U32 R16, R16, 0x4, RZ ;  /* 0x0000000410107824 */ /* 0x001fca00078e00ff */
[----:B------:R-:W-:Y:S02]  /*0c60*/  LOP3.LUT R16, R16, 0x1fc, RZ, 0xc0, !PT ;  /* 0x000001fc10107812 */ /* 0x000fe400078ec0ff */
[----:B------:R-:W-:Y:S01]  /*0c70*/  PLOP3.LUT P4, PT, PT, PT, UP0, 0x80, 0x0 ;  /* 0x000000000000781c */ /* 0x000fe20003f8f008 */
[----:B------:R-:W-:Y:S01]  /*0c80*/  VIADD R3, R3, UR8 ;  /* 0x0000000803037c36 */ /* 0x000fe20008000000 */
[----:B------:R-:W-:Y:S01]  /*0c90*/  PLOP3.LUT P5, PT, PT, PT, UP0, 0x80, 0x0 ;  /* 0x000000000000781c */ /* 0x000fe20003faf008 */
[----:B--2---:R-:W-:Y:S01]  /*0ca0*/  FFMA R23, R8, R23, R12 ;  /* 0x0000001708177223 */ /* 0x004fe2000000000c */
[----:B------:R-:W-:Y:S01]  /*0cb0*/  FFMA R20, R9, R20, R13 ;  /* 0x0000001409147223 */ /* 0x000fe2000000000d */
[----:B------:R-:W-:Y:S01]  /*0cc0*/  FFMA R17, R10, R17, R14 ;  /* 0x000000110a117223 */ /* 0x000fe2000000000e */
[----:B------:R-:W-:Y:S02]  /*0cd0*/  FFMA R22, R11, R22, R15 ;  /* 0x000000160b167223 */ /* 0x000fe4000000000f */
[----:B------:R-:W-:-:S02]  /*0ce0*/  FSETP.GEU.AND P3, PT, R23, RZ, PT ;  /* 0x000000ff1700720b */ /* 0x000fc40003f6e000 */
[----:B------:R-:W-:Y:S02]  /*0cf0*/  FSETP.GEU.AND P2, PT, R20, RZ, PT ;  /* 0x000000ff1400720b */ /* 0x000fe40003f4e000 */
[----:B------:R-:W-:Y:S02]  /*0d00*/  FSETP.GEU.AND P1, PT, R17, RZ, PT ;  /* 0x000000ff1100720b */ /* 0x000fe40003f2e000 */
[----:B------:R-:W-:Y:S01]  /*0d10*/  FSETP.GEU.AND P0, PT, R22, RZ, PT ;  /* 0x000000ff1600720b */ /* 0x000fe20003f0e000 */
[----:B------:R-:W-:Y:S01]  /*0d20*/  FFMA R8, R8, R21, R12 ;  /* 0x0000001508087223 */ /* 0x000fe2000000000c */
[----:B------:R-:W-:Y:S01]  /*0d30*/  FFMA R18, R9, R18, R13 ;  /* 0x0000001209127223 */ /* 0x000fe2000000000d */
[----:B------:R-:W-:Y:S02]  /*0d40*/  LEA R12, R16, UR4, 0x3 ;  /* 0x00000004100c7c11 */ /* 0x000fe4000f8e18ff */
[----:B------:R-:W-:Y:S02]  /*0d50*/  FSEL R23, R23, RZ, P3 ;  /* 0x000000ff17177208 */ /* 0x000fe40001800000 */
[----:B------:R-:W-:-:S02]  /*0d60*/  FSEL R9, R20, RZ, P2 ;  /* 0x000000ff14097208 */ /* 0x000fc40001000000 */
[----:B------:R-:W-:Y:S02]  /*0d70*/  FSEL R17, R17, RZ, P1 ;  /* 0x000000ff11117208 */ /* 0x000fe40000800000 */
[----:B------:R-:W-:Y:S01]  /*0d80*/  FSEL R13, R22, RZ, P0 ;  /* 0x000000ff160d7208 */ /* 0x000fe20000000000 */
[----:B------:R0:W-:Y:S04]  /*0d90*/  STS [R12], R23 ;  /* 0x000000170c007388 */ /* 0x0001e80000000800 */
[----:B------:R-:W-:Y:S04]  /*0da0*/  STS [R12+0x8], R9 ;  /* 0x000008090c007388 */ /* 0x000fe80000000800 */
[----:B------:R-:W-:Y:S04]  /*0db0*/  STS [R12+0x10], R17 ;  /* 0x000010110c007388 */ /* 0x000fe80000000800 */
[----:B------:R1:W-:Y:S01]  /*0dc0*/  STS [R12+0x18], R13 ;  /* 0x0000180d0c007388 */ /* 0x0003e20000000800 */
[----:B------:R-:W-:Y:S01]  /*0dd0*/  FFMA R10, R10, R19, R14 ;  /* 0x000000130a0a7223 */ /* 0x000fe2000000000e */
[----:B------:R-:W-:Y:S01]  /*0de0*/  FFMA R11, R11, R36, R15 ;  /* 0x000000240b0b7223 */ /* 0x000fe2000000000f */
[----:B------:R-:W-:-:S02]  /*0df0*/  LOP3.LUT R14, R35, 0x80, RZ, 0xfc, !PT ;  /* 0x00000080230e7812 */ /* 0x000fc400078efcff */
[C---:B------:R-:W-:Y:S02]  /*0e00*/  LOP3.LUT R15, R35.reuse, 0x100, RZ, 0xfc, !PT ;  /* 0x00000100230f7812 */ /* 0x040fe400078efcff */
[C---:B------:R-:W-:Y:S02]  /*0e10*/  LOP3.LUT R20, R35.reuse, 0x180, RZ, 0xfc, !PT ;  /* 0x0000018023147812 */ /* 0x040fe400078efcff */
[----:B------:R-:W-:Y:S01]  /*0e20*/  LEA R36, R35, UR4, 0x3 ;  /* 0x0000000423247c11 */ /* 0x000fe2000f8e18ff */
[----:B------:R-:W-:Y:S01]  /*0e30*/  BAR.SYNC.DEFER_BLOCKING 0x0 ;  /* 0x0000000000007b1d */ /* 0x000fe20000010000 */
[----:B------:R-:W-:Y:S02]  /*0e40*/  LEA R14, R14, UR4, 0x3 ;  /* 0x000000040e0e7c11 */ /* 0x000fe4000f8e18ff */
[----:B0-----:R-:W-:Y:S02]  /*0e50*/  LEA R23, R15, UR4, 0x3 ;  /* 0x000000040f177c11 */ /* 0x001fe4000f8e18ff */
[----:B------:R-:W-:-:S02]  /*0e60*/  LEA R20, R20, UR4, 0x3 ;  /* 0x0000000414147c11 */ /* 0x000fc4000f8e18ff */
[C---:B------:R-:W-:Y:S01]  /*0e70*/  FSETP.GEU.AND P0, PT, R8.reuse, RZ, PT ;  /* 0x000000ff0800720b */ /* 0x040fe20003f0e000 */
[----:B------:R-:W0:Y:S04]  /*0e80*/  LDS R21, [R36] ;  /* 0x0000000024157984 */ /* 0x000e280000000800 */
[----:B------:R-:W2:Y:S04]  /*0e90*/  LDS R19, [R14] ;  /* 0x000000000e137984 */ /* 0x000ea80000000800 */
[----:B------:R-:W3:Y:S04]  /*0ea0*/  LDS R17, [R23] ;  /* 0x0000000017117984 */ /* 0x000ee80000000800 */
[----:B------:R-:W5:Y:S01]  /*0eb0*/  LDS R22, [R20] ;  /* 0x0000000014167984 */ /* 0x000f620000000800 */
[----:B------:R-:W-:Y:S01]  /*0ec0*/  BAR.SYNC.DEFER_BLOCKING 0x0 ;  /* 0x0000000000007b1d */ /* 0x000fe20000010000 */
[----:B-1----:R-:W-:-:S02]  /*0ed0*/  FSEL R13, R8, RZ, P0 ;  /* 0x000000ff080d7208 */ /* 0x002fc40000000000 */
[----:B------:R-:W-:Y:S02]  /*0ee0*/  FSETP.GEU.AND P2, PT, R18, RZ, PT ;  /* 0x000000ff1200720b */ /* 0x000fe40003f4e000 */
[----:B------:R-:W-:-:S03]  /*0ef0*/  FSETP.GEU.AND P1, PT, R10, RZ, PT ;  /* 0x000000ff0a00720b */ /* 0x000fc60003f2e000 */
[----:B------:R-:W1:Y:S01]  /*0f00*/  LDC.64 R8, c[0x0][0x240] ;  /* 0x00009000ff087b82 */ /* 0x000e620000000a00 */
[C---:B------:R-:W-:Y:S02]  /*0f10*/  FSETP.GEU.AND P0, PT, R11.reuse, RZ, PT ;  /* 0x000000ff0b00720b */ /* 0x040fe40003f0e000 */
[----:B------:R-:W-:Y:S02]  /*0f20*/  FSEL R37, R18, RZ, P2 ;  /* 0x000000ff12257208 */ /* 0x000fe40001000000 */
[----:B------:R-:W-:Y:S02]  /*0f30*/  FSEL R39, R10, RZ, P1 ;  /* 0x000000ff0a277208 */ /* 0x000fe40000800000 */
[----:B------:R-:W-:Y:S01]  /*0f40*/  FSEL R41, R11, RZ, P0 ;  /* 0x000000ff0b297208 */ /* 0x000fe20000000000 */
[----:B------:R0:W-:Y:S04]  /*0f50*/  STS [R12], R13 ;  /* 0x0000000d0c007388 */ /* 0x0001e80000000800 */
[----:B------:R-:W-:Y:S04]  /*0f60*/  STS [R12+0x8], R37 ;  /* 0x000008250c007388 */ /* 0x000fe80000000800 */
[----:B------:R-:W-:Y:S04]  /*0f70*/  STS [R12+0x10], R39 ;  /* 0x000010270c007388 */ /* 0x000fe80000000800 */
[----:B------:R1:W-:Y:S01]  /*0f80*/  STS [R12+0x18], R41 ;  /* 0x000018290c007388 */ /* 0x0003e20000000800 */
[----:B------:R-:W-:Y:S01]  /*0f90*/  BAR.SYNC.DEFER_BLOCKING 0x0 ;  /* 0x0000000000007b1d */ /* 0x000fe20000010000 */
[----:B------:R-:W-:-:S02]  /*0fa0*/  PLOP3.LUT P0, PT, PT, PT, UP0, 0x80, 0x0 ;  /* 0x000000000000781c */ /* 0x000fc40003f0f008 */
[----:B------:R-:W-:Y:S02]  /*0fb0*/  PLOP3.LUT P1, PT, PT, PT, UP0, 0x80, 0x0 ;  /* 0x000000000000781c */ /* 0x000fe40003f2f008 */
[----:B------:R-:W-:Y:S01]  /*0fc0*/  IADD3 R11, R32, UR8, RZ ;  /* 0x00000008200b7c10 */ /* 0x000fe2000fffe0ff */
[----:B0-----:R-:W-:Y:S01]  /*0fd0*/  VIADD R13, R31, UR8 ;  /* 0x000000081f0d7c36 */ /* 0x001fe20008000000 */
[----:B------:R-:W0:Y:S04]  /*0fe0*/  LDS R15, [R36] ;  /* 0x00000000240f7984 */ /* 0x000e280000000800 */
[----:B------:R-:W0:Y:S04]  /*0ff0*/  LDS R14, [R14] ;  /* 0x000000000e0e7984 */ /* 0x000e280000000800 */
[----:B------:R-:W0:Y:S04]  /*1000*/  LDS R18, [R23] ;  /* 0x0000000017127984 */ /* 0x000e280000000800 */
[----:B------:R-:W0:Y:S01]  /*1010*/  LDS R20, [R20] ;  /* 0x0000000014147984 */ /* 0x000e220000000800 */
[----:B-1----:R-:W-:-:S04]  /*1020*/  IMAD.WIDE R10, R11, 0x4, R8 ;  /* 0x000000040b0a7825 */ /* 0x002fc800078e0208 */
[----:B------:R-:W-:Y:S01]  /*1030*/  IMAD.WIDE R12, R13, 0x4, R8 ;  /* 0x000000040d0c7825 */ /* 0x000fe200078e0208 */
[----:B------:R1:W-:Y:S01]  /*1040*/  @!P0 STG.E desc[UR6][R10.64], R21 ;  /* 0x000000150a008986 */ /* 0x0003e2000c101906 */
[----:B------:R-:W-:-:S03]  /*1050*/  PLOP3.LUT P0, PT, PT, PT, UP0, 0x80, 0x0 ;  /* 0x000000000000781c */ /* 0x000fc60003f0f008 */
[----:B--2---:R2:W-:Y:S01]  /*1060*/  @!P1 STG.E desc[UR6][R12.64], R19 ;  /* 0x000000130c009986 */ /* 0x0045e2000c101906 */
[----:B------:R-:W-:Y:S01]  /*1070*/  PLOP3.LUT P1, PT, PT, PT, UP0, 0x80, 0x0 ;  /* 0x000000000000781c */ /* 0x000fe20003f2f008 */
[----:B------:R-:W-:Y:S01]  /*1080*/  FADD R32, R19, R5 ;  /* 0x0000000513207221 */ /* 0x000fe20000000000 */
[----:B------:R-:W-:Y:S01]  /*1090*/  PLOP3.LUT P2, PT, PT, PT, UP0, 0x80, 0x0 ;  /* 0x000000000000781c */ /* 0x000fe20003f4f008 */
[----:B------:R-:W-:Y:S01]  /*10a0*/  VIADD R31, R30, UR8 ;  /* 0x000000081e1f7c36 */ /* 0x000fe20008000000 */
[----:B------:R-:W-:Y:S02]  /*10b0*/  PLOP3.LUT P3, PT, PT, PT, UP0, 0x80, 0x0 ;  /* 0x000000000000781c */ /* 0x000fe40003f6f008 */
[----:B------:R-:W-:Y:S01]  /*10c0*/  IADD3 R5, R0, UR8, RZ ;  /* 0x0000000800057c10 */ /* 0x000fe2000fffe0ff */
[----:B-1----:R-:W-:Y:S02]  /*10d0*/  VIADD R11, R2, UR8 ;  /* 0x00000008020b7c36 */ /* 0x002fe40008000000 */
[----:B------:R-:W-:Y:S01]  /*10e0*/  FADD R24, R21, R24 ;  /* 0x0000001815187221 */ /* 0x000fe20000000000 */
[----:B------:R-:W-:Y:S01]  /*10f0*/  IMAD.WIDE R30, R31, 0x4, R8 ;  /* 0x000000041f1e7825 */ /* 0x000fe200078e0208 */
[----:B--2---:R-:W-:-:S03]  /*1100*/  IADD3 R19, R4, UR8, RZ ;  /* 0x0000000804137c10 */ /* 0x004fc6000fffe0ff */
[----:B------:R-:W-:Y:S02]  /*1110*/  VIADD R21, R28, UR8 ;  /* 0x000000081c157c36 */ /* 0x000fe40008000000 */
[--C-:B------:R-:W-:Y:S01]  /*1120*/  IMAD.WIDE R12, R5, 0x4, R8.reuse ;  /* 0x00000004050c7825 */ /* 0x100fe200078e0208 */
[----:B---3--:R-:W-:Y:S03]  /*1130*/  @!P0 STG.E desc[UR6][R30.64], R17 ;  /* 0x000000111e008986 */ /* 0x008fe6000c101906 */
[--C-:B------:R-:W-:Y:S01]  /*1140*/  IMAD.WIDE R4, R3, 0x4, R8.reuse ;  /* 0x0000000403047825 */ /* 0x100fe200078e0208 */
[----:B-----5:R-:W-:Y:S03]  /*1150*/  @!P1 STG.E desc[UR6][R12.64], R22 ;  /* 0x000000160c009986 */ /* 0x020fe6000c101906 */
[--C-:B------:R-:W-:Y:S01]  /*1160*/  IMAD.WIDE R2, R11, 0x4, R8.reuse ;  /* 0x000000040b027825 */ /* 0x100fe200078e0208 */
[----:B0-----:R-:W-:Y:S03]  /*1170*/  @!P2 STG.E desc[UR6][R4.64], R15 ;  /* 0x0000000f0400a986 */ /* 0x001fe6000c101906 */
[--C-:B------:R-:W-:Y:S01]  /*1180*/  IMAD.WIDE R10, R19, 0x4, R8.reuse ;  /* 0x00000004130a7825 */ /* 0x100fe200078e0208 */
[----:B------:R0:W-:Y:S03]  /*1190*/  @!P3 STG.E desc[UR6][R2.64], R14 ;  /* 0x0000000e0200b986 */ /* 0x0001e6000c101906 */
[----:B------:R-:W-:Y:S01]  /*11a0*/  IMAD.WIDE R8, R21, 0x4, R8 ;  /* 0x0000000415087825 */ /* 0x000fe200078e0208 */
[----:B------:R1:W-:Y:S04]  /*11b0*/  @!P4 STG.E desc[UR6][R10.64], R18 ;  /* 0x000000120a00c986 */ /* 0x0003e8000c101906 */
[----:B------:R2:W-:Y:S01]  /*11c0*/  @!P5 STG.E desc[UR6][R8.64], R20 ;  /* 0x000000140800d986 */ /* 0x0005e2000c101906 */
[----:B------:R-:W-:Y:S01]  /*11d0*/  IMAD R35, R35, -0x4, R36 ;  /* 0xfffffffc23237824 */ /* 0x000fe200078e0224 */
[----:B------:R-:W-:Y:S01]  /*11e0*/  BAR.SYNC.DEFER_BLOCKING 0x0 ;  /* 0x0000000000007b1d */ /* 0x000fe20000010000 */
[----:B------:R-:W-:Y:S01]  /*11f0*/  FADD R0, R17, R6 ;  /* 0x0000000611007221 */ /* 0x000fe20000000000 */
[----:B------:R-:W-:Y:S01]  /*1200*/  FADD R28, R22, R7 ;  /* 0x00000007161c7221 */ /* 0x000fe20000000000 */
[----:B------:R-:W-:Y:S01]  /*1210*/  LEA R16, R16, UR4, 0x2 ;  /* 0x0000000410107c11 */ /* 0x000fe2000f8e10ff */
[----:B0-----:R-:W-:Y:S01]  /*1220*/  FADD R14, R14, R25 ;  /* 0x000000190e0e7221 */ /* 0x001fe20000000000 */
[----:B----4-:R-:W-:-:S03]  /*1230*/  FADD R26, R15, R26 ;  /* 0x0000001a0f1a7221 */ /* 0x010fc60000000000 */
[----:B------:R-:W0:Y:S01]  /*1240*/  LDC.64 R2, c[0x0][0x248] ;  /* 0x00009200ff027b82 */ /* 0x000e220000000a00 */
[----:B------:R-:W-:Y:S04]  /*1250*/  STS [R35], R24 ;  /* 0x0000001823007388 */ /* 0x000fe80000000800 */
[----:B------:R-:W-:Y:S04]  /*1260*/  STS [R35+0x200], R32 ;  /* 0x0002002023007388 */ /* 0x000fe80000000800 */
[----:B------:R-:W-:Y:S04]  /*1270*/  STS [R35+0x400], R0 ;  /* 0x0004000023007388 */ /* 0x000fe80000000800 */
[----:B------:R-:W-:Y:S01]  /*1280*/  STS [R35+0x600], R28 ;  /* 0x0006001c23007388 */ /* 0x000fe20000000800 */
[----:B------:R-:W-:Y:S01]  /*1290*/  BAR.SYNC.DEFER_BLOCKING 0x0 ;  /* 0x0000000000007b1d */ /* 0x000fe20000010000 */
[----:B-1----:R-:W-:Y:S01]  /*12a0*/  FADD R18, R18, R27 ;  /* 0x0000001b12127221 */ /* 0x002fe20000000000 */
[----:B--2---:R-:W-:-:S04]  /*12b0*/  FADD R20, R20, R29 ;  /* 0x0000001d14147221 */ /* 0x004fc80000000000 */
[----:B------:R-:W1:Y:S02]  /*12c0*/  LDS.128 R4, [R16] ;  /* 0x0000000010047984 */ /* 0x000e640000000c00 */
[----:B------:R-:W-:Y:S01]  /*12d0*/  BAR.SYNC.DEFER_BLOCKING 0x0 ;  /* 0x0000000000007b1d */ /* 0x000fe20000010000 */
[----:B------:R-:W-:Y:S02]  /*12e0*/  PLOP3.LUT P0, PT, PT, PT, UP0, 0x80, 0x0 ;  /* 0x000000000000781c */ /* 0x000fe40003f0f008 */
[----:B------:R-:W-:Y:S01]  /*12f0*/  PLOP3.LUT P1, PT, PT, PT, UP0, 0x40, 0x0 ;  /* 0x000000000000781c */ /* 0x000fe20003f2e808 */
[----:B0-----:R-:W-:Y:S02]  /*1300*/  IMAD.WIDE R8, R34, 0x4, R2 ;  /* 0x0000000422087825 */ /* 0x001fe400078e0202 */
[----:B------:R0:W-:Y:S04]  /*1310*/  STS [R35], R26 ;  /* 0x0000001a23007388 */ /* 0x0001e80000000800 */
[----:B------:R0:W-:Y:S04]  /*1320*/  STS [R35+0x200], R14 ;  /* 0x0002000e23007388 */ /* 0x0001e80000000800 */
[----:B------:R0:W-:Y:S04]  /*1330*/  STS [R35+0x400], R18 ;  /* 0x0004001223007388 */ /* 0x0001e80000000800 */
[----:B------:R0:W-:Y:S01]  /*1340*/  STS [R35+0x600], R20 ;  /* 0x0006001423007388 */ /* 0x0001e20000000800 */
[----:B------:R-:W-:Y:S06]  /*1350*/  BAR.SYNC.DEFER_BLOCKING 0x0 ;  /* 0x0000000000007b1d */ /* 0x000fec0000010000 */
[----:B-1----:R0:W-:Y:S02]  /*1360*/  @!P0 STG.E.128 desc[UR6][R8.64], R4 ;  /* 0x0000000408008986 */ /* 0x0021e4000c101d06 */
[----:B0-----:R-:W-:Y:S05]  /*1370*/  @!P1 EXIT ;  /* 0x000000000000994d */ /* 0x001fea0003800000 */
[----:B0-----:R-:W0:Y:S01]  /*1380*/  LDS.128 R16, [R16] ;  /* 0x0000000010107984 */ /* 0x001e220000000c00 */
[----:B------:R-:W-:-:S05]  /*1390*/  IMAD.WIDE R2, R33, 0x4, R2 ;  /* 0x0000000421027825 */ /* 0x000fca00078e0202 */
[----:B0-----:R-:W-:Y:S01]  /*13a0*/  STG.E.128 desc[UR6][R2.64], R16 ;  /* 0x0000001002007986 */ /* 0x001fe2000c101d06 */
[----:B------:R-:W-:Y:S05]  /*13b0*/  EXIT ;  /* 0x000000000000794d */ /* 0x000fea0003800000 */
.L_x_0:
[----:B------:R-:W-:-:S00]  /*13c0*/  BRA `(.L_x_0) ;  /* 0xfffffffc00fc7947 */ /* 0x000fc0000383ffff */
[----:B------:R-:W-:-:S00]  /*13d0*/  NOP ;  /* 0x0000000000007918 */ /* 0x000fc00000000000 */
        /* <DEDUP_REMOVED lines=10> */
.L_x_1:


//--------------------- .nv.global.init           --------------------------
	.section	.nv.global.init,"aw",@progbits
.nv.global.init:
	.type		_$_str,@object
	.size		_$_str,(_$_str_$_2 - _$_str)
_$_str:
        /*0000*/ 	.byte	0x5f, 0x5f, 0x43, 0x55, 0x44, 0x41, 0x5f, 0x46, 0x54, 0x5a, 0x00
	.type		_$_str_$_2,@object
	.size		_$_str_$_2,(.L_1 - _$_str_$_2)
_$_str_$_2:
        /*000b*/ 	.byte	0x5f, 0x5f, 0x43, 0x55, 0x44, 0x41, 0x5f, 0x50, 0x52, 0x45, 0x43, 0x5f, 0x53, 0x51, 0x52, 0x54
        /*001b*/ 	.byte	0x00
.L_1:


//--------------------- .nv.shared.triton_poi_fused__native_batch_norm_legit_no_training_add_relu_27 --------------------------
	.section	.nv.shared.triton_poi_fused__native_batch_norm_legit_no_training_add_relu_27,"aw",@nobits
	.sectionflags	@""
	.align	16
	.zero		1024


//--------------------- .nv.constant0.triton_poi_fused__native_batch_norm_legit_no_training_add_relu_27 --------------------------
	.section	.nv.constant0.triton_poi_fused__native_batch_norm_legit_no_training_add_relu_27,"a",@progbits
	.sectionflags	@""
	.align	4
.nv.constant0.triton_poi_fused__native_batch_norm_legit_no_training_add_relu_27:
	.zero		600
